//
// Generated by NVIDIA NVVM Compiler
//
// Compiler Build ID: CL-36424714
// Cuda compilation tools, release 13.0, V13.0.88
// Based on NVVM 20.0.0
//

.version 9.0
.target sm_100
.address_size 64

	// .globl	_Z8gpu_pushP8Particlefm

.visible .entry _Z8gpu_pushP8Particlefm(
	.param .u64 .ptr .align 1 _Z8gpu_pushP8Particlefm_param_0,
	.param .f32 _Z8gpu_pushP8Particlefm_param_1,
	.param .u64 _Z8gpu_pushP8Particlefm_param_2
)
{
	.reg .pred 	%p<2>;
	.reg .b32 	%r<5>;
	.reg .b32 	%f<11>;
	.reg .b64 	%rd<6>;

	ld.param.u64 	%rd2, [_Z8gpu_pushP8Particlefm_param_0];
	ld.param.f32 	%f1, [_Z8gpu_pushP8Particlefm_param_1];
	ld.param.u64 	%rd3, [_Z8gpu_pushP8Particlefm_param_2];
	mov.u32 	%r1, %ctaid.x;
	mov.u32 	%r2, %ntid.x;
	mov.u32 	%r3, %tid.x;
	mad.lo.s32 	%r4, %r1, %r2, %r3;
	cvt.s64.s32 	%rd1, %r4;
	setp.le.u64 	%p1, %rd3, %rd1;
	@%p1 bra 	$L__BB0_2;
	cvta.to.global.u64 	%rd4, %rd2;
	mad.lo.s64 	%rd5, %rd1, 24, %rd4;
	ld.global.f32 	%f2, [%rd5+12];
	ld.global.f32 	%f3, [%rd5];
	fma.rn.f32 	%f4, %f1, %f2, %f3;
	st.global.f32 	[%rd5], %f4;
	ld.global.f32 	%f5, [%rd5+16];
	ld.global.f32 	%f6, [%rd5+4];
	fma.rn.f32 	%f7, %f1, %f5, %f6;
	st.global.f32 	[%rd5+4], %f7;
	ld.global.f32 	%f8, [%rd5+20];
	ld.global.f32 	%f9, [%rd5+8];
	fma.rn.f32 	%f10, %f1, %f8, %f9;
	st.global.f32 	[%rd5+8], %f10;
$L__BB0_2:
	ret;

}


// ===== COMPILED SASS (sm_100) =====

	.target	sm_100

	.elftype	@"ET_EXEC"


//--------------------- .note.nv.tkinfo           --------------------------
	.section	.note.nv.tkinfo,"",@"SHT_NOTE"
	.sectionflags	@"SHF_NOTE_NV_TKINFO"
	.tkinfo
        /*0018*/ 	.word	0x00000002
        /*0030*/ 	.string	""
        /*0030*/ 	.string	"ptxas"
        /*0030*/ 	.string	"Cuda compilation tools, release 13.0, V13.0.88"
        /*0030*/ 	.string	"Build cuda_13.0.r13.0/compiler.36424714_0"
        /*0030*/ 	.string	"-arch sm_100 -m 64 "



//--------------------- .note.nv.cuinfo           --------------------------
	.section	.note.nv.cuinfo,"",@"SHT_NOTE"
	.sectionflags	@"SHF_NOTE_NV_CUINFO"
        /*0018*/ 	.short	0x0002
        /*001a*/ 	.short	0x0064
        /*001c*/ 	.short	0x0082
	.zero		2


//--------------------- .nv.info                  --------------------------
	.section	.nv.info,"",@"SHT_CUDA_INFO"
	.align	4


	//----- nvinfo : EIATTR_REGCOUNT
	.align		4
        /*0000*/ 	.byte	0x04, 0x2f
        /*0002*/ 	.short	(.L_1 - .L_0)
	.align		4
.L_0:
        /*0004*/ 	.word	index@(_Z8gpu_pushP8Particlefm)
        /*0008*/ 	.word	0x0000000c


	//----- nvinfo : EIATTR_FRAME_SIZE
	.align		4
.L_1:
        /*000c*/ 	.byte	0x04, 0x11
        /*000e*/ 	.short	(.L_3 - .L_2)
	.align		4
.L_2:
        /*0010*/ 	.word	index@(_Z8gpu_pushP8Particlefm)
        /*0014*/ 	.word	0x00000000


	//----- nvinfo : EIATTR_MIN_STACK_SIZE
	.align		4
.L_3:
        /*0018*/ 	.byte	0x04, 0x12
        /*001a*/ 	.short	(.L_5 - .L_4)
	.align		4
.L_4:
        /*001c*/ 	.word	index@(_Z8gpu_pushP8Particlefm)
        /*0020*/ 	.word	0x00000000
.L_5:


//--------------------- .nv.compat                --------------------------
	.section	.nv.compat,"",@"SHT_CUDA_COMPAT_INFO"
	.align	4
        /*0000*/ 	.byte	0x02, 0x09, 0x00, 0x00, 0x02, 0x02, 0x01, 0x00, 0x02, 0x05, 0x05, 0x00, 0x03, 0x07, 0x01, 0x01
        /*0010*/ 	.byte	0x02, 0x03, 0x00, 0x00, 0x02, 0x06, 0x01, 0x00, 0x04, 0x0b, 0x08, 0x00, 0x09, 0x00, 0x00, 0x00
        /*0020*/ 	.byte	0x00, 0x00, 0x00, 0x00


//--------------------- .nv.info._Z8gpu_pushP8Particlefm --------------------------
	.section	.nv.info._Z8gpu_pushP8Particlefm,"",@"SHT_CUDA_INFO"
	.sectionflags	@""
	.align	4


	//----- nvinfo : EIATTR_CUDA_API_VERSION
	.align		4
        /*0000*/ 	.byte	0x04, 0x37
        /*0002*/ 	.short	(.L_7 - .L_6)
.L_6:
        /*0004*/ 	.word	0x00000082


	//----- nvinfo : EIATTR_KPARAM_INFO
	.align		4
.L_7:
        /*0008*/ 	.byte	0x04, 0x17
        /*000a*/ 	.short	(.L_9 - .L_8)
.L_8:
        /*000c*/ 	.word	0x00000000
        /*0010*/ 	.short	0x0002
        /*0012*/ 	.short	0x0010
        /*0014*/ 	.byte	0x00, 0xf0, 0x21, 0x00


	//----- nvinfo : EIATTR_KPARAM_INFO
	.align		4
.L_9:
        /*0018*/ 	.byte	0x04, 0x17
        /*001a*/ 	.short	(.L_11 - .L_10)
.L_10:
        /*001c*/ 	.word	0x00000000
        /*0020*/ 	.short	0x0001
        /*0022*/ 	.short	0x0008
        /*0024*/ 	.byte	0x00, 0xf0, 0x11, 0x00


	//----- nvinfo : EIATTR_KPARAM_INFO
	.align		4
.L_11:
        /*0028*/ 	.byte	0x04, 0x17
        /*002a*/ 	.short	(.L_13 - .L_12)
.L_12:
        /*002c*/ 	.word	0x00000000
        /*0030*/ 	.short	0x0000
        /*0032*/ 	.short	0x0000
        /*0034*/ 	.byte	0x00, 0xf5, 0x21, 0x00


	//----- nvinfo : EIATTR_SPARSE_MMA_MASK
	.align		4
.L_13:
        /*0038*/ 	.byte	0x03, 0x50
        /*003a*/ 	.short	0x0000


	//----- nvinfo : EIATTR_MAXREG_COUNT
	.align		4
        /*003c*/ 	.byte	0x03, 0x1b
        /*003e*/ 	.short	0x00ff


	//----- nvinfo : EIATTR_MERCURY_ISA_VERSION
	.align		4
        /*0040*/ 	.byte	0x03, 0x5f
        /*0042*/ 	.short	0x0101


	//----- nvinfo : EIATTR_VRC_CTA_INIT_COUNT
	.align		4
        /*0044*/ 	.byte	0x02, 0x4a
	.zero		1
	.zero		1


	//----- nvinfo : EIATTR_EXIT_INSTR_OFFSETS
	.align		4
        /*0048*/ 	.byte	0x04, 0x1c
        /*004a*/ 	.short	(.L_15 - .L_14)


	//   ....[0]....
.L_14:
        /*004c*/ 	.word	0x00000090


	//   ....[1]....
        /*0050*/ 	.word	0x000001c0


	//----- nvinfo : EIATTR_CBANK_PARAM_SIZE
	.align		4
.L_15:
        /*0054*/ 	.byte	0x03, 0x19
        /*0056*/ 	.short	0x0018


	//----- nvinfo : EIATTR_PARAM_CBANK
	.align		4
        /*0058*/ 	.byte	0x04, 0x0a
        /*005a*/ 	.short	(.L_17 - .L_16)
	.align		4
.L_16:
        /*005c*/ 	.word	index@(.nv.constant0._Z8gpu_pushP8Particlefm)
        /*0060*/ 	.short	0x0380
        /*0062*/ 	.short	0x0018


	//----- nvinfo : EIATTR_SW_WAR
	.align		4
.L_17:
        /*0064*/ 	.byte	0x04, 0x36
        /*0066*/ 	.short	(.L_19 - .L_18)
.L_18:
        /*0068*/ 	.word	0x00000008
.L_19:


//--------------------- .nv.callgraph             --------------------------
	.section	.nv.callgraph,"",@"SHT_CUDA_CALLGRAPH"
	.align	4
	.sectionentsize	8
	.align		4
        /*0000*/ 	.word	0x00000000
	.align		4
        /*0004*/ 	.word	0xffffffff
	.align		4
        /*0008*/ 	.word	0x00000000
	.align		4
        /*000c*/ 	.word	0xfffffffe
	.align		4
        /*0010*/ 	.word	0x00000000
	.align		4
        /*0014*/ 	.word	0xfffffffd
	.align		4
        /*0018*/ 	.word	0x00000000
	.align		4
        /*001c*/ 	.word	0xfffffffc


//--------------------- .text._Z8gpu_pushP8Particlefm --------------------------
	.section	.text._Z8gpu_pushP8Particlefm,"ax",@progbits
	.align	128
        .global         _Z8gpu_pushP8Particlefm
        .type           _Z8gpu_pushP8Particlefm,@function
        .size           _Z8gpu_pushP8Particlefm,(.L_x_1 - _Z8gpu_pushP8Particlefm)
        .other          _Z8gpu_pushP8Particlefm,@"STO_CUDA_ENTRY STV_DEFAULT"
_Z8gpu_pushP8Particlefm:
.text._Z8gpu_pushP8Particlefm:
[----:B------:R-:W-:Y:S01]  /*0000*/  LDC R1, c[0x0][0x37c] ;  /* 0x0000df00ff017b82 */ /* 0x000fe20000000800 */
[----:B------:R-:W0:Y:S07]  /*0010*/  S2R R0, SR_TID.X ;  /* 0x0000000000007919 */ /* 0x000e2e0000002100 */
[----:B------:R-:W0:Y:S01]  /*0020*/  S2UR UR4, SR_CTAID.X ;  /* 0x00000000000479c3 */ /* 0x000e220000002500 */
[----:B------:R-:W1:Y:S07]  /*0030*/  LDCU.64 UR6, c[0x0][0x390] ;  /* 0x00007200ff0677ac */ /* 0x000e6e0008000a00 */
[----:B------:R-:W0:Y:S02]  /*0040*/  LDC R5, c[0x0][0x360] ;  /* 0x0000d800ff057b82 */ /* 0x000e240000000800 */
[----:B0-----:R-:W-:-:S05]  /*0050*/  IMAD R5, R5, UR4, R0 ;  /* 0x0000000405057c24 */ /* 0x001fca000f8e0200 */
[----:B-1----:R-:W-:Y:S02]  /*0060*/  ISETP.GE.U32.AND P0, PT, R5, UR6, PT ;  /* 0x0000000605007c0c */ /* 0x002fe4000bf06070 */
[----:B------:R-:W-:-:S04]  /*0070*/  SHF.R.S32.HI R0, RZ, 0x1f, R5 ;  /* 0x0000001fff007819 */ /* 0x000fc80000011405 */
[----:B------:R-:W-:-:S13]  /*0080*/  ISETP.GE.U32.AND.EX P0, PT, R0, UR7, PT, P0 ;  /* 0x0000000700007c0c */ /* 0x000fda000bf06100 */
[----:B------:R-:W-:Y:S05]  /*0090*/  @P0 EXIT ;  /* 0x000000000000094d */ /* 0x000fea0003800000 */
[----:B------:R-:W0:Y:S01]  /*00a0*/  LDC.64 R2, c[0x0][0x380] ;  /* 0x0000e000ff027b82 */ /* 0x000e220000000a00 */
[----:B------:R-:W1:Y:S01]  /*00b0*/  LDCU.64 UR4, c[0x0][0x358] ;  /* 0x00006b00ff0477ac */ /* 0x000e620008000a00 */
[----:B------:R-:W-:Y:S01]  /*00c0*/  IMAD R7, R0, 0x18, RZ ;  /* 0x0000001800077824 */ /* 0x000fe200078e02ff */
[----:B------:R-:W2:Y:S01]  /*00d0*/  LDCU UR6, c[0x0][0x388] ;  /* 0x00007100ff0677ac */ /* 0x000ea20008000800 */
[----:B0-----:R-:W-:-:S05]  /*00e0*/  IMAD.WIDE.U32 R2, R5, 0x18, R2 ;  /* 0x0000001805027825 */ /* 0x001fca00078e0002 */
[----:B------:R-:W-:-:S05]  /*00f0*/  IADD3 R3, PT, PT, R3, R7, RZ ;  /* 0x0000000703037210 */ /* 0x000fca0007ffe0ff */
[----:B-1----:R-:W2:Y:S04]  /*0100*/  LDG.E R0, desc[UR4][R2.64+0xc] ;  /* 0x00000c0402007981 */ /* 0x002ea8000c1e1900 */
[----:B------:R-:W2:Y:S04]  /*0110*/  LDG.E R5, desc[UR4][R2.64] ;  /* 0x0000000402057981 */ /* 0x000ea8000c1e1900 */
[----:B------:R-:W3:Y:S04]  /*0120*/  LDG.E R4, desc[UR4][R2.64+0x10] ;  /* 0x0000100402047981 */ /* 0x000ee8000c1e1900 */
[----:B------:R-:W3:Y:S04]  /*0130*/  LDG.E R7, desc[UR4][R2.64+0x4] ;  /* 0x0000040402077981 */ /* 0x000ee8000c1e1900 */
[----:B------:R-:W4:Y:S04]  /*0140*/  LDG.E R6, desc[UR4][R2.64+0x14] ;  /* 0x0000140402067981 */ /* 0x000f28000c1e1900 */
[----:B------:R-:W4:Y:S01]  /*0150*/  LDG.E R9, desc[UR4][R2.64+0x8] ;  /* 0x0000080402097981 */ /* 0x000f22000c1e1900 */
[----:B--2---:R-:W-:-:S05]  /*0160*/  FFMA R5, R0, UR6, R5 ;  /* 0x0000000600057c23 */ /* 0x004fca0008000005 */
[----:B------:R-:W-:Y:S01]  /*0170*/  STG.E desc[UR4][R2.64], R5 ;  /* 0x0000000502007986 */ /* 0x000fe2000c101904 */
[----:B---3--:R-:W-:-:S05]  /*0180*/  FFMA R7, R4, UR6, R7 ;  /* 0x0000000604077c23 */ /* 0x008fca0008000007 */
[----:B------:R-:W-:Y:S01]  /*0190*/  STG.E desc[UR4][R2.64+0x4], R7 ;  /* 0x0000040702007986 */ /* 0x000fe2000c101904 */
[----:B----4-:R-:W-:-:S05]  /*01a0*/  FFMA R9, R6, UR6, R9 ;  /* 0x0000000606097c23 */ /* 0x010fca0008000009 */
[----:B------:R-:W-:Y:S01]  /*01b0*/  STG.E desc[UR4][R2.64+0x8], R9 ;  /* 0x0000080902007986 */ /* 0x000fe2000c101904 */
[----:B------:R-:W-:Y:S05]  /*01c0*/  EXIT ;  /* 0x000000000000794d */ /* 0x000fea0003800000 */
.L_x_0:
[----:B------:R-:W-:-:S00]  /*01d0*/  BRA `(.L_x_0) ;  /* 0xfffffffc00fc7947 */ /* 0x000fc0000383ffff */
[----:B------:R-:W-:-:S00]  /*01e0*/  NOP ;  /* 0x0000000000007918 */ /* 0x000fc00000000000 */
        /* <DEDUP_REMOVED lines=9> */
.L_x_1:


//--------------------- .nv.shared.reserved.0     --------------------------
	.section	.nv.shared.reserved.0,"aw",@nobits
	.weak		__nv_reservedSMEM_offset_0_alias
	.size		__nv_reservedSMEM_offset_0_alias, 0, 64
	.other		__nv_reservedSMEM_offset_0_alias,@"STO_CUDA_RESERVED_SHARED STV_DEFAULT"
__nv_reservedSMEM_offset_0_alias:
	.zero		0
	.zero		64


//--------------------- .nv.constant0._Z8gpu_pushP8Particlefm --------------------------
	.section	.nv.constant0._Z8gpu_pushP8Particlefm,"a",@progbits
	.sectionflags	@""
	.align	4
.nv.constant0._Z8gpu_pushP8Particlefm:
	.zero		920


//--------------------- SYMBOLS --------------------------

	.type		.nv.reservedSmem.offset0,@object
	.size		.nv.reservedSmem.offset0,0x4
